	.headerflags	@"EF_CUDA_TEXMODE_UNIFIED EF_CUDA_64BIT_ADDRESS EF_CUDA_ACCELERATORS EF_CUDA_SM90 EF_CUDA_VIRTUAL_SM(EF_CUDA_SM90)"
	.elftype	@"ET_EXEC"


//--------------------- .nv.info                  --------------------------
	.section	.nv.info,"",@"SHT_CUDA_INFO"
	.align	4


	//----- nvinfo : EIATTR_REGCOUNT
	.align		4
        /*0000*/ 	.byte	0x04, 0x2f
        /*0002*/ 	.short	(.L_2 - .L_1)
	.align		4
.L_1:
        /*0004*/ 	.word	index@(triton_per_fused_native_group_norm_37)
        /*0008*/ 	.word	0x00000012


	//----- nvinfo : EIATTR_MIN_STACK_SIZE
	.align		4
.L_2:
        /*000c*/ 	.byte	0x04, 0x12
        /*000e*/ 	.short	(.L_4 - .L_3)
	.align		4
.L_3:
        /*0010*/ 	.word	index@(triton_per_fused_native_group_norm_37)
        /*0014*/ 	.word	0x00000000


	//----- nvinfo : EIATTR_FRAME_SIZE
	.align		4
.L_4:
        /*0018*/ 	.byte	0x04, 0x11
        /*001a*/ 	.short	(.L_6 - .L_5)
	.align		4
.L_5:
        /*001c*/ 	.word	index@(triton_per_fused_native_group_norm_37)
        /*0020*/ 	.word	0x00000000


	//----- nvinfo : EIATTR_MIN_STACK_SIZE
	.align		4
.L_6:
        /*0024*/ 	.byte	0x04, 0x12
        /*0026*/ 	.short	(.L_8 - .L_7)
	.align		4
.L_7:
        /*0028*/ 	.word	index@(triton_per_fused_native_group_norm_37)
        /*002c*/ 	.word	0x00000000
.L_8:


//--------------------- .nv.info.triton_per_fused_native_group_norm_37 --------------------------
	.section	.nv.info.triton_per_fused_native_group_norm_37,"",@"SHT_CUDA_INFO"
	.sectionflags	@""
	.align	4


	//----- nvinfo : EIATTR_CUDA_API_VERSION
	.align		4
        /*0000*/ 	.byte	0x04, 0x37
        /*0002*/ 	.short	(.L_10 - .L_9)
.L_9:
        /*0004*/ 	.word	0x0000007c


	//----- nvinfo : EIATTR_KPARAM_INFO
	.align		4
.L_10:
        /*0008*/ 	.byte	0x04, 0x17
        /*000a*/ 	.short	(.L_12 - .L_11)
.L_11:
        /*000c*/ 	.word	0x00000000
        /*0010*/ 	.short	0x0004
        /*0012*/ 	.short	0x001c
        /*0014*/ 	.byte	0x00, 0xf0, 0x11, 0x00


	//----- nvinfo : EIATTR_KPARAM_INFO
	.align		4
.L_12:
        /*0018*/ 	.byte	0x04, 0x17
        /*001a*/ 	.short	(.L_14 - .L_13)
.L_13:
        /*001c*/ 	.word	0x00000000
        /*0020*/ 	.short	0x0003
        /*0022*/ 	.short	0x0018
        /*0024*/ 	.byte	0x00, 0xf0, 0x11, 0x00


	//----- nvinfo : EIATTR_KPARAM_INFO
	.align		4
.L_14:
        /*0028*/ 	.byte	0x04, 0x17
        /*002a*/ 	.short	(.L_16 - .L_15)
.L_15:
        /*002c*/ 	.word	0x00000000
        /*0030*/ 	.short	0x0002
        /*0032*/ 	.short	0x0010
        /*0034*/ 	.byte	0x00, 0xf4, 0x21, 0x00


	//----- nvinfo : EIATTR_KPARAM_INFO
	.align		4
.L_16:
        /*0038*/ 	.byte	0x04, 0x17
        /*003a*/ 	.short	(.L_18 - .L_17)
.L_17:
        /*003c*/ 	.word	0x00000000
        /*0040*/ 	.short	0x0001
        /*0042*/ 	.short	0x0008
        /*0044*/ 	.byte	0x00, 0xf4, 0x21, 0x00


	//----- nvinfo : EIATTR_KPARAM_INFO
	.align		4
.L_18:
        /*0048*/ 	.byte	0x04, 0x17
        /*004a*/ 	.short	(.L_20 - .L_19)
.L_19:
        /*004c*/ 	.word	0x00000000
        /*0050*/ 	.short	0x0000
        /*0052*/ 	.short	0x0000
        /*0054*/ 	.byte	0x00, 0xf4, 0x21, 0x00


	//----- nvinfo : EIATTR_SPARSE_MMA_MASK
	.align		4
.L_20:
        /*0058*/ 	.byte	0x03, 0x50
        /*005a*/ 	.short	0x0000


	//----- nvinfo : EIATTR_MAXREG_COUNT
	.align		4
        /*005c*/ 	.byte	0x03, 0x1b
        /*005e*/ 	.short	0x00ff


	//----- nvinfo : EIATTR_COOP_GROUP_MASK_REGIDS
	.align		4
        /*0060*/ 	.byte	0x04, 0x29
        /*0062*/ 	.short	(.L_22 - .L_21)


	//   ....[0]....
.L_21:
        /*0064*/ 	.word	0xffffffff


	//   ....[1]....
        /*0068*/ 	.word	0xffffffff


	//   ....[2]....
        /*006c*/ 	.word	0xffffffff


	//   ....[3]....
        /*0070*/ 	.word	0xffffffff


	//   ....[4]....
        /*0074*/ 	.word	0xffffffff


	//   ....[5]....
        /*0078*/ 	.word	0xffffffff


	//   ....[6]....
        /*007c*/ 	.word	0xffffffff


	//   ....[7]....
        /*0080*/ 	.word	0xffffffff


	//   ....[8]....
        /*0084*/ 	.word	0xffffffff


	//   ....[9]....
        /*0088*/ 	.word	0xffffffff


	//   ....[10]....
        /*008c*/ 	.word	0xffffffff


	//   ....[11]....
        /*0090*/ 	.word	0xffffffff


	//   ....[12]....
        /*0094*/ 	.word	0xffffffff


	//   ....[13]....
        /*0098*/ 	.word	0xffffffff


	//   ....[14]....
        /*009c*/ 	.word	0xffffffff


	//   ....[15]....
        /*00a0*/ 	.word	0xffffffff


	//----- nvinfo : EIATTR_COOP_GROUP_INSTR_OFFSETS
	.align		4
.L_22:
        /*00a4*/ 	.byte	0x04, 0x28
        /*00a6*/ 	.short	(.L_24 - .L_23)


	//   ....[0]....
.L_23:
        /*00a8*/ 	.word	0x00000140


	//   ....[1]....
        /*00ac*/ 	.word	0x00000160


	//   ....[2]....
        /*00b0*/ 	.word	0x00000190


	//   ....[3]....
        /*00b4*/ 	.word	0x000001c0


	//   ....[4]....
        /*00b8*/ 	.word	0x000001e0


	//   ....[5]....
        /*00bc*/ 	.word	0x00000230


	//   ....[6]....
        /*00c0*/ 	.word	0x00000250


	//   ....[7]....
        /*00c4*/ 	.word	0x00000270


	//   ....[8]....
        /*00c8*/ 	.word	0x00000360


	//   ....[9]....
        /*00cc*/ 	.word	0x00000380


	//   ....[10]....
        /*00d0*/ 	.word	0x000003a0


	//   ....[11]....
        /*00d4*/ 	.word	0x000003c0


	//   ....[12]....
        /*00d8*/ 	.word	0x000003e0


	//   ....[13]....
        /*00dc*/ 	.word	0x00000450


	//   ....[14]....
        /*00e0*/ 	.word	0x00000480


	//   ....[15]....
        /*00e4*/ 	.word	0x000004a0


	//----- nvinfo : EIATTR_EXIT_INSTR_OFFSETS
	.align		4
.L_24:
        /*00e8*/ 	.byte	0x04, 0x1c
        /*00ea*/ 	.short	(.L_26 - .L_25)


	//   ....[0]....
.L_25:
        /*00ec*/ 	.word	0x00000580


	//   ....[1]....
        /*00f0*/ 	.word	0x000005a0


	//----- nvinfo : EIATTR_REQNTID
	.align		4
.L_26:
        /*00f4*/ 	.byte	0x04, 0x10
        /*00f6*/ 	.short	(.L_28 - .L_27)
.L_27:
        /*00f8*/ 	.word	0x00000100
        /*00fc*/ 	.word	0x00000001
        /*0100*/ 	.word	0x00000001


	//----- nvinfo : EIATTR_CBANK_PARAM_SIZE
	.align		4
.L_28:
        /*0104*/ 	.byte	0x03, 0x19
        /*0106*/ 	.short	0x0020


	//----- nvinfo : EIATTR_PARAM_CBANK
	.align		4
        /*0108*/ 	.byte	0x04, 0x0a
        /*010a*/ 	.short	(.L_30 - .L_29)
	.align		4
.L_29:
        /*010c*/ 	.word	index@(.nv.constant0.triton_per_fused_native_group_norm_37)
        /*0110*/ 	.short	0x0210
        /*0112*/ 	.short	0x0020


	//----- nvinfo : EIATTR_SW_WAR
	.align		4
.L_30:
        /*0114*/ 	.byte	0x04, 0x36
        /*0116*/ 	.short	(.L_32 - .L_31)
.L_31:
        /*0118*/ 	.word	0x00000008
.L_32:


//--------------------- .nv.callgraph             --------------------------
	.section	.nv.callgraph,"",@"SHT_CUDA_CALLGRAPH"
	.align	4
	.sectionentsize	8
	.align		4
        /*0000*/ 	.word	0x00000000
	.align		4
        /*0004*/ 	.word	0xffffffff
	.align		4
        /*0008*/ 	.word	0x00000000
	.align		4
        /*000c*/ 	.word	0xfffffffe
	.align		4
        /*0010*/ 	.word	0x00000000
	.align		4
        /*0014*/ 	.word	0xfffffffd
	.align		4
        /*0018*/ 	.word	0x00000000
	.align		4
        /*001c*/ 	.word	0xfffffffc


//--------------------- .nv.constant4             --------------------------
	.section	.nv.constant4,"a",@progbits
	.align	8
	.align		8
.nv.constant4:
        /*0000*/ 	.dword	_$_str


//--------------------- .text.triton_per_fused_native_group_norm_37 --------------------------
	.section	.text.triton_per_fused_native_group_norm_37,"ax",@progbits
	.sectionflags	@"SHF_BARRIERS=1"
	.align	128
        .global         triton_per_fused_native_group_norm_37
        .type           triton_per_fused_native_group_norm_37,@function
        .size           triton_per_fused_native_group_norm_37,(.L_x_1 - triton_per_fused_native_group_norm_37)
        .other          triton_per_fused_native_group_norm_37,@"STO_CUDA_ENTRY STV_DEFAULT"
triton_per_fused_native_group_norm_37:
.text.triton_per_fused_native_group_norm_37:
[----:B------:R-:W0:Y:S02]  /*0000*/  LDC R1, c[0x0][0x28] ;  /* 0x00000a00ff017b82 */ /* 0x000e240000000800 */
[----:B------:R-:W1:Y:S01]  /*0010*/  S2R R13, SR_TID.X ;  /* 0x00000000000d7919 */ /* 0x000e620000002100 */
[----:B------:R-:W2:Y:S01]  /*0020*/  LDC.64 R4, c[0x0][0x218] ;  /* 0x00008600ff047b82 */ /* 0x000ea20000000a00 */
[----:B------:R-:W-:Y:S01]  /*0030*/  ULDC.64 UR6, c[0x0][0x208] ;  /* 0x0000820000067ab9 */ /* 0x000fe20000000a00 */
[----:B------:R-:W3:Y:S01]  /*0040*/  S2R R0, SR_CTAID.X ;  /* 0x0000000000007919 */ /* 0x000ee20000002500 */
[----:B-1----:R-:W-:-:S04]  /*0050*/  SHF.L.U32 R2, R13, 0x2, RZ ;  /* 0x000000020d027819 */ /* 0x002fc800000006ff */
[----:B------:R-:W-:-:S04]  /*0060*/  LOP3.LUT R7, R2, 0x3fc, RZ, 0xc0, !PT ;  /* 0x000003fc02077812 */ /* 0x000fc800078ec0ff */
[----:B---3--:R-:W-:-:S05]  /*0070*/  LEA R7, R0, R7, 0xa ;  /* 0x0000000700077211 */ /* 0x008fca00078e50ff */
[----:B--2---:R-:W-:-:S06]  /*0080*/  IMAD.WIDE R4, R7, 0x4, R4 ;  /* 0x0000000407047825 */ /* 0x004fcc00078e0204 */
[----:B------:R-:W2:Y:S01]  /*0090*/  LDG.E.128 R4, desc[UR6][R4.64] ;  /* 0x0000000604047981 */ /* 0x000ea2000c1e1d00 */
[----:B------:R-:W1:Y:S01]  /*00a0*/  S2UR UR5, SR_CgaCtaId ;  /* 0x00000000000579c3 */ /* 0x000e620000008800 */
[C---:B------:R-:W-:Y:S01]  /*00b0*/  LOP3.LUT P1, RZ, R13.reuse, 0x1f, RZ, 0xc0, !PT ;  /* 0x0000001f0dff7812 */ /* 0x040fe2000782c0ff */
[----:B------:R-:W-:Y:S01]  /*00c0*/  UMOV UR4, 0x400 ;  /* 0x0000040000047882 */ /* 0x000fe20000000000 */
[C---:B------:R-:W-:Y:S02]  /*00d0*/  ISETP.GE.AND P2, PT, R13.reuse, 0x8, PT ;  /* 0x000000080d00780c */ /* 0x040fe40003f46270 */
[----:B------:R-:W-:-:S04]  /*00e0*/  LOP3.LUT P0, RZ, R13, 0x7, RZ, 0xc0, !PT ;  /* 0x000000070dff7812 */ /* 0x000fc8000780c0ff */
[----:B------:R-:W-:Y:S01]  /*00f0*/  ISETP.LT.AND P0, PT, R13, 0x8, !P0 ;  /* 0x000000080d00780c */ /* 0x000fe20004701270 */
[----:B-1----:R-:W-:Y:S01]  /*0100*/  UPRMT UR4, UR5, 0x654, UR4 ;  /* 0x0000065405047896 */ /* 0x002fe20008000004 */
[----:B--2---:R-:W-:-:S04]  /*0110*/  FADD R9, R4, R5 ;  /* 0x0000000504097221 */ /* 0x004fc80000000000 */
[----:B------:R-:W-:-:S04]  /*0120*/  FADD R10, R6, R9 ;  /* 0x00000009060a7221 */ /* 0x000fc80000000000 */
[----:B------:R-:W-:-:S05]  /*0130*/  FADD R10, R7, R10 ;  /* 0x0000000a070a7221 */ /* 0x000fca0000000000 */
[----:B------:R-:W1:Y:S02]  /*0140*/  SHFL.BFLY PT, R9, R10, 0x10, 0x1f ;  /* 0x0e001f000a097f89 */ /* 0x000e6400000e0000 */
[----:B-1----:R-:W-:-:S05]  /*0150*/  FADD R9, R10, R9 ;  /* 0x000000090a097221 */ /* 0x002fca0000000000 */
[----:B------:R-:W1:Y:S02]  /*0160*/  SHFL.BFLY PT, R12, R9, 0x8, 0x1f ;  /* 0x0d001f00090c7f89 */ /* 0x000e6400000e0000 */
[----:B-1----:R-:W-:Y:S01]  /*0170*/  FADD R12, R9, R12 ;  /* 0x0000000c090c7221 */ /* 0x002fe20000000000 */
[----:B------:R-:W-:-:S04]  /*0180*/  SHF.R.U32.HI R9, RZ, 0x3, R13 ;  /* 0x00000003ff097819 */ /* 0x000fc8000001160d */
[----:B------:R-:W1:Y:S01]  /*0190*/  SHFL.BFLY PT, R11, R12, 0x4, 0x1f ;  /* 0x0c801f000c0b7f89 */ /* 0x000e6200000e0000 */
[----:B------:R-:W-:Y:S01]  /*01a0*/  LOP3.LUT R9, R9, 0x1c, RZ, 0xc0, !PT ;  /* 0x0000001c09097812 */ /* 0x000fe200078ec0ff */
[----:B-1----:R-:W-:-:S05]  /*01b0*/  FADD R11, R12, R11 ;  /* 0x0000000b0c0b7221 */ /* 0x002fca0000000000 */
[----:B------:R-:W1:Y:S02]  /*01c0*/  SHFL.BFLY PT, R14, R11, 0x2, 0x1f ;  /* 0x0c401f000b0e7f89 */ /* 0x000e6400000e0000 */
[----:B-1----:R-:W-:-:S05]  /*01d0*/  FADD R14, R11, R14 ;  /* 0x0000000e0b0e7221 */ /* 0x002fca0000000000 */
[----:B------:R-:W1:Y:S02]  /*01e0*/  SHFL.BFLY PT, R15, R14, 0x1, 0x1f ;  /* 0x0c201f000e0f7f89 */ /* 0x000e6400000e0000 */
[----:B-1----:R-:W-:-:S05]  /*01f0*/  FADD R10, R14, R15 ;  /* 0x0000000f0e0a7221 */ /* 0x002fca0000000000 */
[----:B------:R-:W-:Y:S01]  /*0200*/  @!P1 STS [R9+UR4], R10 ;  /* 0x0000000a09009988 */ /* 0x000fe20008000804 */
[----:B------:R-:W-:Y:S06]  /*0210*/  BAR.SYNC.DEFER_BLOCKING 0x0 ;  /* 0x0000000000007b1d */ /* 0x000fec0000010000 */
[----:B------:R-:W1:Y:S04]  /*0220*/  @!P2 LDS R8, [R2+UR4] ;  /* 0x000000040208a984 */ /* 0x000e680008000800 */
[----:B-1----:R-:W1:Y:S02]  /*0230*/  SHFL.BFLY PT, R11, R8, 0x4, 0x1f ;  /* 0x0c801f00080b7f89 */ /* 0x002e6400000e0000 */
[----:B-1----:R-:W-:-:S05]  /*0240*/  FADD R11, R8, R11 ;  /* 0x0000000b080b7221 */ /* 0x002fca0000000000 */
[----:B------:R-:W1:Y:S02]  /*0250*/  SHFL.BFLY PT, R12, R11, 0x2, 0x1f ;  /* 0x0c401f000b0c7f89 */ /* 0x000e6400000e0000 */
[----:B-1----:R-:W-:-:S05]  /*0260*/  FADD R12, R11, R12 ;  /* 0x0000000c0b0c7221 */ /* 0x002fca0000000000 */
[----:B------:R-:W1:Y:S02]  /*0270*/  SHFL.BFLY PT, R15, R12, 0x1, 0x1f ;  /* 0x0c201f000c0f7f89 */ /* 0x000e6400000e0000 */
[----:B-1----:R-:W-:-:S05]  /*0280*/  FADD R15, R12, R15 ;  /* 0x0000000f0c0f7221 */ /* 0x002fca0000000000 */
[----:B------:R-:W-:Y:S01]  /*0290*/  @P0 STS [R2+UR4], R15 ;  /* 0x0000000f02000988 */ /* 0x000fe20008000804 */
[----:B------:R-:W-:Y:S06]  /*02a0*/  BAR.SYNC.DEFER_BLOCKING 0x0 ;  /* 0x0000000000007b1d */ /* 0x000fec0000010000 */
[----:B------:R-:W1:Y:S02]  /*02b0*/  LDS R10, [UR4] ;  /* 0x00000004ff0a7984 */ /* 0x000e640008000800 */
[----:B-1----:R-:W-:-:S04]  /*02c0*/  FADD R8, RZ, R10 ;  /* 0x0000000aff087221 */ /* 0x002fc80000000000 */
[----:B------:R-:W-:-:S04]  /*02d0*/  FMUL R8, R8, 0.0009765625 ;  /* 0x3a80000008087820 */ /* 0x000fc80000400000 */
[--C-:B------:R-:W-:Y:S01]  /*02e0*/  FADD R5, R5, -R8.reuse ;  /* 0x8000000805057221 */ /* 0x100fe20000000000 */
[--C-:B------:R-:W-:Y:S01]  /*02f0*/  FADD R4, R4, -R8.reuse ;  /* 0x8000000804047221 */ /* 0x100fe20000000000 */
[--C-:B------:R-:W-:Y:S01]  /*0300*/  FADD R6, R6, -R8.reuse ;  /* 0x8000000806067221 */ /* 0x100fe20000000000 */
[----:B------:R-:W-:Y:S01]  /*0310*/  FADD R7, R7, -R8 ;  /* 0x8000000807077221 */ /* 0x000fe20000000000 */
[----:B------:R-:W-:-:S04]  /*0320*/  FMUL R5, R5, R5 ;  /* 0x0000000505057220 */ /* 0x000fc80000400000 */
[----:B------:R-:W-:-:S04]  /*0330*/  FFMA R5, R4, R4, R5 ;  /* 0x0000000404057223 */ /* 0x000fc80000000005 */
[----:B------:R-:W-:-:S04]  /*0340*/  FFMA R6, R6, R6, R5 ;  /* 0x0000000606067223 */ /* 0x000fc80000000005 */
[----:B------:R-:W-:-:S05]  /*0350*/  FFMA R6, R7, R7, R6 ;  /* 0x0000000707067223 */ /* 0x000fca0000000006 */
[----:B------:R-:W1:Y:S02]  /*0360*/  SHFL.BFLY PT, R5, R6, 0x10, 0x1f ;  /* 0x0e001f0006057f89 */ /* 0x000e6400000e0000 */
[----:B-1----:R-:W-:-:S05]  /*0370*/  FADD R5, R6, R5 ;  /* 0x0000000506057221 */ /* 0x002fca0000000000 */
[----:B------:R-:W1:Y:S02]  /*0380*/  SHFL.BFLY PT, R4, R5, 0x8, 0x1f ;  /* 0x0d001f0005047f89 */ /* 0x000e6400000e0000 */
[----:B-1----:R-:W-:-:S05]  /*0390*/  FADD R4, R5, R4 ;  /* 0x0000000405047221 */ /* 0x002fca0000000000 */
[----:B------:R-:W1:Y:S02]  /*03a0*/  SHFL.BFLY PT, R7, R4, 0x4, 0x1f ;  /* 0x0c801f0004077f89 */ /* 0x000e6400000e0000 */
[----:B-1----:R-:W-:-:S05]  /*03b0*/  FADD R7, R4, R7 ;  /* 0x0000000704077221 */ /* 0x002fca0000000000 */
[----:B------:R-:W1:Y:S02]  /*03c0*/  SHFL.BFLY PT, R10, R7, 0x2, 0x1f ;  /* 0x0c401f00070a7f89 */ /* 0x000e6400000e0000 */
[----:B-1----:R-:W-:-:S05]  /*03d0*/  FADD R10, R7, R10 ;  /* 0x0000000a070a7221 */ /* 0x002fca0000000000 */
[----:B------:R-:W1:Y:S02]  /*03e0*/  SHFL.BFLY PT, R11, R10, 0x1, 0x1f ;  /* 0x0c201f000a0b7f89 */ /* 0x000e6400000e0000 */
[----:B-1----:R-:W-:Y:S01]  /*03f0*/  FADD R12, R10, R11 ;  /* 0x0000000b0a0c7221 */ /* 0x002fe20000000000 */
[----:B------:R-:W-:Y:S01]  /*0400*/  BAR.SYNC.DEFER_BLOCKING 0x0 ;  /* 0x0000000000007b1d */ /* 0x000fe20000010000 */
[----:B------:R-:W-:-:S05]  /*0410*/  HFMA2.MMA R10, -RZ, RZ, 0.8125, 0 ;  /* 0x3a800000ff0a7435 */ /* 0x000fca00000001ff */
[----:B------:R-:W-:Y:S02]  /*0420*/  @!P1 STS [R9+UR4], R12 ;  /* 0x0000000c09009988 */ /* 0x000fe40008000804 */
[----:B------:R-:W-:Y:S06]  /*0430*/  BAR.SYNC.DEFER_BLOCKING 0x0 ;  /* 0x0000000000007b1d */ /* 0x000fec0000010000 */
[----:B------:R-:W1:Y:S04]  /*0440*/  @!P2 LDS R3, [R2+UR4] ;  /* 0x000000040203a984 */ /* 0x000e680008000800 */
[----:B-1----:R-:W1:Y:S02]  /*0450*/  SHFL.BFLY PT, R6, R3, 0x4, 0x1f ;  /* 0x0c801f0003067f89 */ /* 0x002e6400000e0000 */
[----:B-1----:R-:W-:-:S02]  /*0460*/  FADD R11, R3, R6 ;  /* 0x00000006030b7221 */ /* 0x002fc40000000000 */
[----:B------:R-:W1:Y:S03]  /*0470*/  LDC.64 R6, c[0x0][0x220] ;  /* 0x00008800ff067b82 */ /* 0x000e660000000a00 */
[----:B------:R-:W2:Y:S02]  /*0480*/  SHFL.BFLY PT, R4, R11, 0x2, 0x1f ;  /* 0x0c401f000b047f89 */ /* 0x000ea400000e0000 */
[----:B--2---:R-:W-:-:S05]  /*0490*/  FADD R14, R11, R4 ;  /* 0x000000040b0e7221 */ /* 0x004fca0000000000 */
[----:B------:R-:W2:Y:S02]  /*04a0*/  SHFL.BFLY PT, R5, R14, 0x1, 0x1f ;  /* 0x0c201f000e057f89 */ /* 0x000ea400000e0000 */
[----:B--2---:R-:W-:Y:S02]  /*04b0*/  FADD R15, R14, R5 ;  /* 0x000000050e0f7221 */ /* 0x004fe40000000000 */
[----:B------:R-:W2:Y:S03]  /*04c0*/  LDC.64 R4, c[0x0][0x210] ;  /* 0x00008400ff047b82 */ /* 0x000ea60000000a00 */
[----:B------:R1:W-:Y:S05]  /*04d0*/  @P0 STS [R2+UR4], R15 ;  /* 0x0000000f02000988 */ /* 0x0003ea0008000804 */
[----:B------:R-:W-:Y:S01]  /*04e0*/  BAR.SYNC.DEFER_BLOCKING 0x0 ;  /* 0x0000000000007b1d */ /* 0x000fe20000010000 */
[----:B------:R-:W-:Y:S01]  /*04f0*/  LOP3.LUT P0, RZ, R13, 0xff, RZ, 0xc0, !PT ;  /* 0x000000ff0dff7812 */ /* 0x000fe2000780c0ff */
[----:B-1----:R-:W-:-:S04]  /*0500*/  IMAD.WIDE R2, R0, 0x4, R6 ;  /* 0x0000000400027825 */ /* 0x002fc800078e0206 */
[----:B--2---:R-:W-:Y:S01]  /*0510*/  IMAD.WIDE R4, R0, 0x4, R4 ;  /* 0x0000000400047825 */ /* 0x004fe200078e0204 */
[----:B------:R-:W1:Y:S03]  /*0520*/  LDS R9, [UR4] ;  /* 0x00000004ff097984 */ /* 0x000e660008000800 */
[----:B-1----:R-:W-:-:S04]  /*0530*/  FADD R9, RZ, R9 ;  /* 0x00000009ff097221 */ /* 0x002fc80000000000 */
[----:B------:R-:W-:-:S06]  /*0540*/  FFMA R9, R9, R10, 9.9999997473787516356e-06 ;  /* 0x3727c5ac09097423 */ /* 0x000fcc000000000a */
[----:B------:R-:W1:Y:S01]  /*0550*/  MUFU.RSQ R9, R9 ;  /* 0x0000000900097308 */ /* 0x000e620000001400 */
[----:B------:R-:W-:Y:S06]  /*0560*/  BAR.SYNC.DEFER_BLOCKING 0x0 ;  /* 0x0000000000007b1d */ /* 0x000fec0000010000 */
[----:B-1----:R1:W-:Y:S01]  /*0570*/  @!P0 STG.E desc[UR6][R4.64], R9 ;  /* 0x0000000904008986 */ /* 0x0023e2000c101906 */
[----:B------:R-:W-:Y:S05]  /*0580*/  @P0 EXIT ;  /* 0x000000000000094d */ /* 0x000fea0003800000 */
[----:B------:R-:W-:Y:S01]  /*0590*/  STG.E desc[UR6][R2.64], R8 ;  /* 0x0000000802007986 */ /* 0x000fe2000c101906 */
[----:B------:R-:W-:Y:S05]  /*05a0*/  EXIT ;  /* 0x000000000000794d */ /* 0x000fea0003800000 */
.L_x_0:
[----:B------:R-:W-:-:S00]  /*05b0*/  BRA `(.L_x_0) ;  /* 0xfffffffc00fc7947 */ /* 0x000fc0000383ffff */
[----:B------:R-:W-:-:S00]  /*05c0*/  NOP ;  /* 0x0000000000007918 */ /* 0x000fc00000000000 */
        /* <DEDUP_REMOVED lines=11> */
.L_x_1:


//--------------------- .nv.global.init           --------------------------
	.section	.nv.global.init,"aw",@progbits
.nv.global.init:
	.type		_$_str,@object
	.size		_$_str,(.L_0 - _$_str)
_$_str:
        /*0000*/ 	.byte	0x5f, 0x5f, 0x43, 0x55, 0x44, 0x41, 0x5f, 0x46, 0x54, 0x5a, 0x00
.L_0:


//--------------------- .nv.shared.triton_per_fused_native_group_norm_37 --------------------------
	.section	.nv.shared.triton_per_fused_native_group_norm_37,"aw",@nobits
	.sectionflags	@""
	.align	16
	.zero		1024


//--------------------- .nv.constant0.triton_per_fused_native_group_norm_37 --------------------------
	.section	.nv.constant0.triton_per_fused_native_group_norm_37,"a",@progbits
	.sectionflags	@""
	.align	4
.nv.constant0.triton_per_fused_native_group_norm_37:
	.zero		560
